//
// Generated by NVIDIA NVVM Compiler
//
// Compiler Build ID: CL-36424714
// Cuda compilation tools, release 13.0, V13.0.88
// Based on NVVM 20.0.0
//

.version 9.0
.target sm_100
.address_size 64

	// .globl	_Z11naiveConv2DPfS_S_ii

.visible .entry _Z11naiveConv2DPfS_S_ii(
	.param .u64 .ptr .align 1 _Z11naiveConv2DPfS_S_ii_param_0,
	.param .u64 .ptr .align 1 _Z11naiveConv2DPfS_S_ii_param_1,
	.param .u64 .ptr .align 1 _Z11naiveConv2DPfS_S_ii_param_2,
	.param .u32 _Z11naiveConv2DPfS_S_ii_param_3,
	.param .u32 _Z11naiveConv2DPfS_S_ii_param_4
)
{
	.reg .pred 	%p<39>;
	.reg .b32 	%r<40>;
	.reg .b32 	%f<39>;
	.reg .b64 	%rd<19>;

	ld.param.u64 	%rd7, [_Z11naiveConv2DPfS_S_ii_param_0];
	ld.param.u64 	%rd5, [_Z11naiveConv2DPfS_S_ii_param_1];
	ld.param.u64 	%rd6, [_Z11naiveConv2DPfS_S_ii_param_2];
	ld.param.u32 	%r15, [_Z11naiveConv2DPfS_S_ii_param_3];
	ld.param.u32 	%r17, [_Z11naiveConv2DPfS_S_ii_param_4];
	cvta.to.global.u64 	%rd1, %rd7;
	mov.u32 	%r18, %ctaid.x;
	mov.u32 	%r19, %ntid.x;
	mov.u32 	%r20, %tid.x;
	mad.lo.s32 	%r1, %r18, %r19, %r20;
	mov.u32 	%r21, %ctaid.y;
	mov.u32 	%r22, %ntid.y;
	mov.u32 	%r23, %tid.y;
	mad.lo.s32 	%r24, %r21, %r22, %r23;
	setp.ge.s32 	%p6, %r1, %r15;
	setp.ge.s32 	%p7, %r24, %r17;
	or.pred  	%p8, %p6, %p7;
	@%p8 bra 	$L__BB0_18;
	add.s32 	%r27, %r1, -2;
	setp.gt.s32 	%p9, %r1, 1;
	setp.lt.s32 	%p10, %r27, %r15;
	and.pred  	%p1, %p9, %p10;
	add.s32 	%r28, %r1, 1;
	setp.gt.s32 	%p11, %r1, -2;
	setp.lt.s32 	%p12, %r28, %r15;
	and.pred  	%p2, %p11, %p12;
	add.s32 	%r29, %r1, 2;
	setp.gt.s32 	%p13, %r1, -3;
	setp.lt.s32 	%p14, %r29, %r15;
	and.pred  	%p3, %p13, %p14;
	add.s32 	%r30, %r1, 3;
	setp.gt.s32 	%p15, %r1, -4;
	setp.lt.s32 	%p16, %r30, %r15;
	and.pred  	%p4, %p15, %p16;
	add.s32 	%r31, %r24, -3;
	mul.lo.s32 	%r38, %r15, %r31;
	add.s32 	%r37, %r1, %r38;
	cvta.to.global.u64 	%rd8, %rd5;
	add.s64 	%rd2, %rd8, 108;
	mov.f32 	%f32, 0f00000000;
	mov.b32 	%r39, -3;
	mov.b32 	%r35, -21;
	cvt.s64.s32 	%rd11, %r1;
	mov.u32 	%r36, %r24;
$L__BB0_2:
	mul.wide.s32 	%rd9, %r35, 4;
	add.s64 	%rd3, %rd2, %rd9;
	add.s32 	%r32, %r36, -3;
	setp.gt.s32 	%p17, %r32, -1;
	setp.lt.s32 	%p18, %r32, %r17;
	and.pred  	%p5, %p17, %p18;
	setp.gt.s32 	%p19, %r1, 2;
	add.s32 	%r33, %r1, -3;
	setp.lt.s32 	%p20, %r33, %r15;
	and.pred  	%p21, %p19, %p20;
	and.pred  	%p22, %p21, %p5;
	cvt.s64.s32 	%rd10, %r38;
	add.s64 	%rd12, %rd11, %rd10;
	shl.b64 	%rd13, %rd12, 2;
	add.s64 	%rd4, %rd1, %rd13;
	not.pred 	%p23, %p22;
	@%p23 bra 	$L__BB0_4;
	ld.global.f32 	%f17, [%rd4+-12];
	ld.global.f32 	%f18, [%rd3+-24];
	fma.rn.f32 	%f32, %f17, %f18, %f32;
$L__BB0_4:
	and.pred  	%p24, %p1, %p5;
	not.pred 	%p25, %p24;
	@%p25 bra 	$L__BB0_6;
	ld.global.f32 	%f19, [%rd4+-8];
	ld.global.f32 	%f20, [%rd3+-20];
	fma.rn.f32 	%f32, %f19, %f20, %f32;
$L__BB0_6:
	setp.lt.s32 	%p26, %r1, 1;
	not.pred 	%p27, %p5;
	or.pred  	%p28, %p26, %p27;
	@%p28 bra 	$L__BB0_8;
	ld.global.f32 	%f21, [%rd4+-4];
	ld.global.f32 	%f22, [%rd3+-16];
	fma.rn.f32 	%f32, %f21, %f22, %f32;
$L__BB0_8:
	setp.lt.s32 	%p29, %r1, 0;
	not.pred 	%p30, %p5;
	or.pred  	%p31, %p29, %p30;
	@%p31 bra 	$L__BB0_10;
	mul.wide.s32 	%rd14, %r37, 4;
	add.s64 	%rd15, %rd1, %rd14;
	ld.global.f32 	%f23, [%rd15];
	ld.global.f32 	%f24, [%rd3+-12];
	fma.rn.f32 	%f32, %f23, %f24, %f32;
$L__BB0_10:
	and.pred  	%p32, %p2, %p5;
	not.pred 	%p33, %p32;
	@%p33 bra 	$L__BB0_12;
	ld.global.f32 	%f25, [%rd4+4];
	ld.global.f32 	%f26, [%rd3+-8];
	fma.rn.f32 	%f32, %f25, %f26, %f32;
$L__BB0_12:
	and.pred  	%p34, %p3, %p5;
	not.pred 	%p35, %p34;
	@%p35 bra 	$L__BB0_14;
	ld.global.f32 	%f27, [%rd4+8];
	ld.global.f32 	%f28, [%rd3+-4];
	fma.rn.f32 	%f32, %f27, %f28, %f32;
$L__BB0_14:
	and.pred  	%p36, %p4, %p5;
	not.pred 	%p37, %p36;
	@%p37 bra 	$L__BB0_16;
	ld.global.f32 	%f29, [%rd4+12];
	ld.global.f32 	%f30, [%rd3];
	fma.rn.f32 	%f32, %f29, %f30, %f32;
$L__BB0_16:
	add.s32 	%r39, %r39, 1;
	add.s32 	%r38, %r38, %r15;
	add.s32 	%r37, %r37, %r15;
	add.s32 	%r36, %r36, 1;
	add.s32 	%r35, %r35, 7;
	setp.ne.s32 	%p38, %r39, 4;
	@%p38 bra 	$L__BB0_2;
	mad.lo.s32 	%r34, %r15, %r24, %r1;
	cvta.to.global.u64 	%rd16, %rd6;
	mul.wide.s32 	%rd17, %r34, 4;
	add.s64 	%rd18, %rd16, %rd17;
	st.global.f32 	[%rd18], %f32;
$L__BB0_18:
	ret;

}


// ===== COMPILED SASS (sm_100) =====

	.target	sm_100

	.elftype	@"ET_EXEC"


//--------------------- .note.nv.tkinfo           --------------------------
	.section	.note.nv.tkinfo,"",@"SHT_NOTE"
	.sectionflags	@"SHF_NOTE_NV_TKINFO"
	.tkinfo
        /*0018*/ 	.word	0x00000002
        /*0030*/ 	.string	""
        /*0030*/ 	.string	"ptxas"
        /*0030*/ 	.string	"Cuda compilation tools, release 13.0, V13.0.88"
        /*0030*/ 	.string	"Build cuda_13.0.r13.0/compiler.36424714_0"
        /*0030*/ 	.string	"-arch sm_100 -m 64 "



//--------------------- .note.nv.cuinfo           --------------------------
	.section	.note.nv.cuinfo,"",@"SHT_NOTE"
	.sectionflags	@"SHF_NOTE_NV_CUINFO"
        /*0018*/ 	.short	0x0002
        /*001a*/ 	.short	0x0064
        /*001c*/ 	.short	0x0082
	.zero		2


//--------------------- .nv.info                  --------------------------
	.section	.nv.info,"",@"SHT_CUDA_INFO"
	.align	4


	//----- nvinfo : EIATTR_REGCOUNT
	.align		4
        /*0000*/ 	.byte	0x04, 0x2f
        /*0002*/ 	.short	(.L_1 - .L_0)
	.align		4
.L_0:
        /*0004*/ 	.word	index@(_Z11naiveConv2DPfS_S_ii)
        /*0008*/ 	.word	0x0000001b


	//----- nvinfo : EIATTR_FRAME_SIZE
	.align		4
.L_1:
        /*000c*/ 	.byte	0x04, 0x11
        /*000e*/ 	.short	(.L_3 - .L_2)
	.align		4
.L_2:
        /*0010*/ 	.word	index@(_Z11naiveConv2DPfS_S_ii)
        /*0014*/ 	.word	0x00000000


	//----- nvinfo : EIATTR_MIN_STACK_SIZE
	.align		4
.L_3:
        /*0018*/ 	.byte	0x04, 0x12
        /*001a*/ 	.short	(.L_5 - .L_4)
	.align		4
.L_4:
        /*001c*/ 	.word	index@(_Z11naiveConv2DPfS_S_ii)
        /*0020*/ 	.word	0x00000000
.L_5:


//--------------------- .nv.compat                --------------------------
	.section	.nv.compat,"",@"SHT_CUDA_COMPAT_INFO"
	.align	4
        /*0000*/ 	.byte	0x02, 0x09, 0x00, 0x00, 0x02, 0x02, 0x01, 0x00, 0x02, 0x05, 0x05, 0x00, 0x03, 0x07, 0x01, 0x01
        /*0010*/ 	.byte	0x02, 0x03, 0x00, 0x00, 0x02, 0x06, 0x01, 0x00, 0x04, 0x0b, 0x08, 0x00, 0x09, 0x00, 0x00, 0x00
        /*0020*/ 	.byte	0x00, 0x00, 0x00, 0x00


//--------------------- .nv.info._Z11naiveConv2DPfS_S_ii --------------------------
	.section	.nv.info._Z11naiveConv2DPfS_S_ii,"",@"SHT_CUDA_INFO"
	.sectionflags	@""
	.align	4


	//----- nvinfo : EIATTR_CUDA_API_VERSION
	.align		4
        /*0000*/ 	.byte	0x04, 0x37
        /*0002*/ 	.short	(.L_7 - .L_6)
.L_6:
        /*0004*/ 	.word	0x00000082


	//----- nvinfo : EIATTR_KPARAM_INFO
	.align		4
.L_7:
        /*0008*/ 	.byte	0x04, 0x17
        /*000a*/ 	.short	(.L_9 - .L_8)
.L_8:
        /*000c*/ 	.word	0x00000000
        /*0010*/ 	.short	0x0004
        /*0012*/ 	.short	0x001c
        /*0014*/ 	.byte	0x00, 0xf0, 0x11, 0x00


	//----- nvinfo : EIATTR_KPARAM_INFO
	.align		4
.L_9:
        /*0018*/ 	.byte	0x04, 0x17
        /*001a*/ 	.short	(.L_11 - .L_10)
.L_10:
        /*001c*/ 	.word	0x00000000
        /*0020*/ 	.short	0x0003
        /*0022*/ 	.short	0x0018
        /*0024*/ 	.byte	0x00, 0xf0, 0x11, 0x00


	//----- nvinfo : EIATTR_KPARAM_INFO
	.align		4
.L_11:
        /*0028*/ 	.byte	0x04, 0x17
        /*002a*/ 	.short	(.L_13 - .L_12)
.L_12:
        /*002c*/ 	.word	0x00000000
        /*0030*/ 	.short	0x0002
        /*0032*/ 	.short	0x0010
        /*0034*/ 	.byte	0x00, 0xf5, 0x21, 0x00


	//----- nvinfo : EIATTR_KPARAM_INFO
	.align		4
.L_13:
        /*0038*/ 	.byte	0x04, 0x17
        /*003a*/ 	.short	(.L_15 - .L_14)
.L_14:
        /*003c*/ 	.word	0x00000000
        /*0040*/ 	.short	0x0001
        /*0042*/ 	.short	0x0008
        /*0044*/ 	.byte	0x00, 0xf5, 0x21, 0x00


	//----- nvinfo : EIATTR_KPARAM_INFO
	.align		4
.L_15:
        /*0048*/ 	.byte	0x04, 0x17
        /*004a*/ 	.short	(.L_17 - .L_16)
.L_16:
        /*004c*/ 	.word	0x00000000
        /*0050*/ 	.short	0x0000
        /*0052*/ 	.short	0x0000
        /*0054*/ 	.byte	0x00, 0xf5, 0x21, 0x00


	//----- nvinfo : EIATTR_SPARSE_MMA_MASK
	.align		4
.L_17:
        /*0058*/ 	.byte	0x03, 0x50
        /*005a*/ 	.short	0x0000


	//----- nvinfo : EIATTR_MAXREG_COUNT
	.align		4
        /*005c*/ 	.byte	0x03, 0x1b
        /*005e*/ 	.short	0x00ff


	//----- nvinfo : EIATTR_MERCURY_ISA_VERSION
	.align		4
        /*0060*/ 	.byte	0x03, 0x5f
        /*0062*/ 	.short	0x0101


	//----- nvinfo : EIATTR_VRC_CTA_INIT_COUNT
	.align		4
        /*0064*/ 	.byte	0x02, 0x4a
	.zero		1
	.zero		1


	//----- nvinfo : EIATTR_EXIT_INSTR_OFFSETS
	.align		4
        /*0068*/ 	.byte	0x04, 0x1c
        /*006a*/ 	.short	(.L_19 - .L_18)


	//   ....[0]....
.L_18:
        /*006c*/ 	.word	0x000000c0


	//   ....[1]....
        /*0070*/ 	.word	0x00001380


	//----- nvinfo : EIATTR_CBANK_PARAM_SIZE
	.align		4
.L_19:
        /*0074*/ 	.byte	0x03, 0x19
        /*0076*/ 	.short	0x0020


	//----- nvinfo : EIATTR_PARAM_CBANK
	.align		4
        /*0078*/ 	.byte	0x04, 0x0a
        /*007a*/ 	.short	(.L_21 - .L_20)
	.align		4
.L_20:
        /*007c*/ 	.word	index@(.nv.constant0._Z11naiveConv2DPfS_S_ii)
        /*0080*/ 	.short	0x0380
        /*0082*/ 	.short	0x0020


	//----- nvinfo : EIATTR_SW_WAR
	.align		4
.L_21:
        /*0084*/ 	.byte	0x04, 0x36
        /*0086*/ 	.short	(.L_23 - .L_22)
.L_22:
        /*0088*/ 	.word	0x00000008
.L_23:


//--------------------- .nv.callgraph             --------------------------
	.section	.nv.callgraph,"",@"SHT_CUDA_CALLGRAPH"
	.align	4
	.sectionentsize	8
	.align		4
        /*0000*/ 	.word	0x00000000
	.align		4
        /*0004*/ 	.word	0xffffffff
	.align		4
        /*0008*/ 	.word	0x00000000
	.align		4
        /*000c*/ 	.word	0xfffffffe
	.align		4
        /*0010*/ 	.word	0x00000000
	.align		4
        /*0014*/ 	.word	0xfffffffd
	.align		4
        /*0018*/ 	.word	0x00000000
	.align		4
        /*001c*/ 	.word	0xfffffffc


//--------------------- .text._Z11naiveConv2DPfS_S_ii --------------------------
	.section	.text._Z11naiveConv2DPfS_S_ii,"ax",@progbits
	.align	128
        .global         _Z11naiveConv2DPfS_S_ii
        .type           _Z11naiveConv2DPfS_S_ii,@function
        .size           _Z11naiveConv2DPfS_S_ii,(.L_x_1 - _Z11naiveConv2DPfS_S_ii)
        .other          _Z11naiveConv2DPfS_S_ii,@"STO_CUDA_ENTRY STV_DEFAULT"
_Z11naiveConv2DPfS_S_ii:
.text._Z11naiveConv2DPfS_S_ii:
[----:B------:R-:W-:Y:S01]  /*0000*/  LDC R1, c[0x0][0x37c] ;  /* 0x0000df00ff017b82 */ /* 0x000fe20000000800 */
[----:B------:R-:W0:Y:S07]  /*0010*/  S2R R0, SR_TID.Y ;  /* 0x0000000000007919 */ /* 0x000e2e0000002200 */
[----:B------:R-:W1:Y:S01]  /*0020*/  LDC R6, c[0x0][0x360] ;  /* 0x0000d800ff067b82 */ /* 0x000e620000000800 */
[----:B------:R-:W2:Y:S01]  /*0030*/  LDCU.64 UR8, c[0x0][0x398] ;  /* 0x00007300ff0877ac */ /* 0x000ea20008000a00 */
[----:B------:R-:W1:Y:S06]  /*0040*/  S2R R3, SR_TID.X ;  /* 0x0000000000037919 */ /* 0x000e6c0000002100 */
[----:B------:R-:W0:Y:S08]  /*0050*/  S2UR UR5, SR_CTAID.Y ;  /* 0x00000000000579c3 */ /* 0x000e300000002600 */
[----:B------:R-:W0:Y:S08]  /*0060*/  LDC R5, c[0x0][0x364] ;  /* 0x0000d900ff057b82 */ /* 0x000e300000000800 */
[----:B------:R-:W1:Y:S01]  /*0070*/  S2UR UR4, SR_CTAID.X ;  /* 0x00000000000479c3 */ /* 0x000e620000002500 */
[----:B0-----:R-:W-:-:S05]  /*0080*/  IMAD R5, R5, UR5, R0 ;  /* 0x0000000505057c24 */ /* 0x001fca000f8e0200 */
[----:B--2---:R-:W-:Y:S01]  /*0090*/  ISETP.GE.AND P0, PT, R5, UR9, PT ;  /* 0x0000000905007c0c */ /* 0x004fe2000bf06270 */
[----:B-1----:R-:W-:-:S05]  /*00a0*/  IMAD R6, R6, UR4, R3 ;  /* 0x0000000406067c24 */ /* 0x002fca000f8e0203 */
[----:B------:R-:W-:-:S13]  /*00b0*/  ISETP.GE.OR P0, PT, R6, UR8, P0 ;  /* 0x0000000806007c0c */ /* 0x000fda0008706670 */
[----:B------:R-:W-:Y:S05]  /*00c0*/  @P0 EXIT ;  /* 0x000000000000094d */ /* 0x000fea0003800000 */
[----:B------:R-:W0:Y:S01]  /*00d0*/  LDCU.128 UR12, c[0x0][0x380] ;  /* 0x00007000ff0c77ac */ /* 0x000e220008000c00 */
[C---:B------:R-:W-:Y:S01]  /*00e0*/  VIADD R3, R6.reuse, 0xfffffffd ;  /* 0xfffffffd06037836 */ /* 0x040fe20000000000 */
[----:B------:R-:W-:Y:S01]  /*00f0*/  SHF.R.S32.HI R7, RZ, 0x1f, R6 ;  /* 0x0000001fff077819 */ /* 0x000fe20000011406 */
[----:B------:R-:W-:Y:S01]  /*0100*/  VIADD R2, R5, 0xfffffffd ;  /* 0xfffffffd05027836 */ /* 0x000fe20000000000 */
[----:B------:R-:W1:Y:S01]  /*0110*/  LDCU.64 UR6, c[0x0][0x358] ;  /* 0x00006b00ff0677ac */ /* 0x000e620008000a00 */
[----:B------:R-:W-:Y:S01]  /*0120*/  VIADD R0, R6, 0xfffffffe ;  /* 0xfffffffe06007836 */ /* 0x000fe20000000000 */
[----:B------:R-:W-:Y:S01]  /*0130*/  ISETP.GE.AND P2, PT, R3, UR8, PT ;  /* 0x0000000803007c0c */ /* 0x000fe2000bf46270 */
[C---:B------:R-:W-:Y:S01]  /*0140*/  IMAD R11, R2.reuse, UR8, RZ ;  /* 0x00000008020b7c24 */ /* 0x040fe2000f8e02ff */
[----:B------:R-:W-:Y:S02]  /*0150*/  ISETP.GE.AND P5, PT, R2, UR9, PT ;  /* 0x0000000902007c0c */ /* 0x000fe4000bfa6270 */
[----:B------:R-:W-:-:S02]  /*0160*/  ISETP.GT.AND P2, PT, R6, 0x2, !P2 ;  /* 0x000000020600780c */ /* 0x000fc40005744270 */
[----:B------:R-:W-:Y:S02]  /*0170*/  ISETP.GT.AND P5, PT, R2, -0x1, !P5 ;  /* 0xffffffff0200780c */ /* 0x000fe40006fa4270 */
[----:B------:R-:W-:Y:S02]  /*0180*/  ISETP.GE.AND P3, PT, R0, UR8, PT ;  /* 0x0000000800007c0c */ /* 0x000fe4000bf66270 */
[----:B------:R-:W-:Y:S01]  /*0190*/  IADD3 R0, P0, PT, R6, R11, RZ ;  /* 0x0000000b06007210 */ /* 0x000fe20007f1e0ff */
[----:B0-----:R-:W-:Y:S01]  /*01a0*/  UIADD3 UR4, UP0, UPT, UR14, 0x6c, URZ ;  /* 0x0000006c0e047890 */ /* 0x001fe2000ff1e0ff */
[----:B------:R-:W-:Y:S02]  /*01b0*/  PLOP3.LUT P4, PT, P2, P5, PT, 0x80, 0x8 ;  /* 0x000000000008781c */ /* 0x000fe4000178b070 */
[----:B------:R-:W-:Y:S01]  /*01c0*/  LEA.HI.X.SX32 R9, R11, R7, 0x1, P0 ;  /* 0x000000070b097211 */ /* 0x000fe200000f0eff */
[----:B------:R-:W-:Y:S01]  /*01d0*/  UIADD3.X UR5, UPT, UPT, URZ, UR15, URZ, UP0, !UPT ;  /* 0x0000000fff057290 */ /* 0x000fe200087fe4ff */
[----:B------:R-:W-:Y:S01]  /*01e0*/  LEA R8, P0, R0, UR12, 0x2 ;  /* 0x0000000c00087c11 */ /* 0x000fe2000f8010ff */
[----:B------:R-:W-:Y:S01]  /*01f0*/  IMAD.U32 R2, RZ, RZ, UR4 ;  /* 0x00000004ff027e24 */ /* 0x000fe2000f8e00ff */
[----:B------:R-:W-:-:S02]  /*0200*/  ISETP.GT.AND P3, PT, R6, 0x1, !P3 ;  /* 0x000000010600780c */ /* 0x000fc40005f64270 */
[----:B------:R-:W-:Y:S01]  /*0210*/  LEA.HI.X R9, R0, UR13, R9, 0x2, P0 ;  /* 0x0000000d00097c11 */ /* 0x000fe200080f1409 */
[----:B------:R-:W-:Y:S01]  /*0220*/  IMAD.U32 R3, RZ, RZ, UR5 ;  /* 0x00000005ff037e24 */ /* 0x000fe2000f8e00ff */
[----:B------:R-:W-:-:S03]  /*0230*/  PLOP3.LUT P6, PT, P3, P5, PT, 0x80, 0x8 ;  /* 0x000000000008781c */ /* 0x000fc60001fcb070 */
[----:B-1----:R-:W2:Y:S04]  /*0240*/  @P4 LDG.E R0, desc[UR6][R8.64+-0xc] ;  /* 0xfffff40608004981 */ /* 0x002ea8000c1e1900 */
[----:B------:R-:W2:Y:S06]  /*0250*/  @P4 LDG.E R15, desc[UR6][R2.64+-0x6c] ;  /* 0xffff9406020f4981 */ /* 0x000eac000c1e1900 */
[----:B------:R-:W3:Y:S04]  /*0260*/  @P6 LDG.E R14, desc[UR6][R2.64+-0x68] ;  /* 0xffff9806020e6981 */ /* 0x000ee8000c1e1900 */
[----:B------:R-:W3:Y:S01]  /*0270*/  @P6 LDG.E R17, desc[UR6][R8.64+-0x8] ;  /* 0xfffff80608116981 */ /* 0x000ee2000c1e1900 */
[C---:B------:R-:W-:Y:S01]  /*0280*/  ISETP.LT.OR P0, PT, R6.reuse, RZ, !P5 ;  /* 0x000000ff0600720c */ /* 0x040fe20006f01670 */
[----:B------:R-:W-:-:S12]  /*0290*/  VIADD R10, R6, 0x1 ;  /* 0x00000001060a7836 */ /* 0x000fd80000000000 */
[----:B------:R-:W0:Y:S01]  /*02a0*/  @!P0 LDC.64 R12, c[0x0][0x380] ;  /* 0x0000e000ff0c8b82 */ /* 0x000e220000000a00 */
[----:B------:R-:W-:Y:S01]  /*02b0*/  IMAD.MOV.U32 R4, RZ, RZ, RZ ;  /* 0x000000ffff047224 */ /* 0x000fe200078e00ff */
[----:B------:R-:W-:Y:S01]  /*02c0*/  ISETP.LT.OR P1, PT, R6, 0x1, !P5 ;  /* 0x000000010600780c */ /* 0x000fe20006f21670 */
[----:B------:R-:W4:Y:S01]  /*02d0*/  @!P0 LDG.E R16, desc[UR6][R2.64+-0x60] ;  /* 0xffffa00602108981 */ /* 0x000f22000c1e1900 */
[----:B--2---:R-:W-:Y:S01]  /*02e0*/  @P4 FFMA R4, R0, R15, RZ ;  /* 0x0000000f00044223 */ /* 0x004fe200000000ff */
[----:B------:R-:W-:Y:S01]  /*02f0*/  ISETP.GE.AND P4, PT, R10, UR8, PT ;  /* 0x000000080a007c0c */ /* 0x000fe2000bf86270 */
[----:B------:R-:W-:-:S09]  /*0300*/  IMAD.IADD R0, R6, 0x1, R11 ;  /* 0x0000000106007824 */ /* 0x000fd200078e020b */
[----:B------:R-:W2:Y:S01]  /*0310*/  @!P1 LDG.E R15, desc[UR6][R8.64+-0x4] ;  /* 0xfffffc06080f9981 */ /* 0x000ea2000c1e1900 */
[----:B------:R-:W-:Y:S01]  /*0320*/  ISETP.GT.AND P4, PT, R6, -0x2, !P4 ;  /* 0xfffffffe0600780c */ /* 0x000fe20006784270 */
[----:B0-----:R-:W-:-:S04]  /*0330*/  @!P0 IMAD.WIDE R12, R0, 0x4, R12 ;  /* 0x00000004000c8825 */ /* 0x001fc800078e020c */
[----:B---3--:R-:W-:Y:S01]  /*0340*/  @P6 FFMA R4, R17, R14, R4 ;  /* 0x0000000e11046223 */ /* 0x008fe20000000004 */
[----:B------:R-:W-:Y:S01]  /*0350*/  PLOP3.LUT P6, PT, P4, P5, PT, 0x80, 0x8 ;  /* 0x000000000008781c */ /* 0x000fe200027cb070 */
[----:B------:R-:W2:Y:S04]  /*0360*/  @!P1 LDG.E R14, desc[UR6][R2.64+-0x64] ;  /* 0xffff9c06020e9981 */ /* 0x000ea8000c1e1900 */
[----:B------:R-:W4:Y:S08]  /*0370*/  @!P0 LDG.E R13, desc[UR6][R12.64] ;  /* 0x000000060c0d8981 */ /* 0x000f30000c1e1900 */
[----:B------:R-:W3:Y:S04]  /*0380*/  @P6 LDG.E R18, desc[UR6][R2.64+-0x5c] ;  /* 0xffffa40602126981 */ /* 0x000ee8000c1e1900 */
[----:B------:R-:W3:Y:S01]  /*0390*/  @P6 LDG.E R17, desc[UR6][R8.64+0x4] ;  /* 0x0000040608116981 */ /* 0x000ee2000c1e1900 */
[----:B------:R-:W-:-:S02]  /*03a0*/  VIADD R10, R6, 0x2 ;  /* 0x00000002060a7836 */ /* 0x000fc40000000000 */
[----:B--2---:R-:W-:Y:S01]  /*03b0*/  @!P1 FFMA R4, R15, R14, R4 ;  /* 0x0000000e0f049223 */ /* 0x004fe20000000004 */
[----:B------:R-:W-:Y:S02]  /*03c0*/  VIADD R14, R6, 0x3 ;  /* 0x00000003060e7836 */ /* 0x000fe40000000000 */
[----:B------:R-:W-:Y:S01]  /*03d0*/  ISETP.GE.AND P1, PT, R10, UR8, PT ;  /* 0x000000080a007c0c */ /* 0x000fe2000bf26270 */
[----:B----4-:R-:W-:Y:S02]  /*03e0*/  @!P0 FFMA R4, R13, R16, R4 ;  /* 0x000000100d048223 */ /* 0x010fe40000000004 */
[----:B------:R-:W-:Y:S02]  /*03f0*/  ISETP.GE.AND P0, PT, R14, UR8, PT ;  /* 0x000000080e007c0c */ /* 0x000fe4000bf06270 */
[C---:B------:R-:W-:Y:S02]  /*0400*/  ISETP.GT.AND P1, PT, R6.reuse, -0x3, !P1 ;  /* 0xfffffffd0600780c */ /* 0x040fe40004f24270 */
[----:B------:R-:W-:Y:S01]  /*0410*/  ISETP.GT.AND P0, PT, R6, -0x4, !P0 ;  /* 0xfffffffc0600780c */ /* 0x000fe20004704270 */
[----:B---3--:R-:W-:Y:S01]  /*0420*/  @P6 FFMA R4, R17, R18, R4 ;  /* 0x0000001211046223 */ /* 0x008fe20000000004 */
[----:B------:R-:W-:-:S02]  /*0430*/  PLOP3.LUT P6, PT, P1, P5, PT, 0x80, 0x8 ;  /* 0x000000000008781c */ /* 0x000fc40000fcb070 */
[----:B------:R-:W-:-:S11]  /*0440*/  PLOP3.LUT P5, PT, P0, P5, PT, 0x80, 0x8 ;  /* 0x000000000008781c */ /* 0x000fd600007ab070 */
[----:B------:R-:W2:Y:S04]  /*0450*/  @P6 LDG.E R10, desc[UR6][R2.64+-0x58] ;  /* 0xffffa806020a6981 */ /* 0x000ea8000c1e1900 */
[----:B------:R-:W2:Y:S04]  /*0460*/  @P6 LDG.E R13, desc[UR6][R8.64+0x8] ;  /* 0x00000806080d6981 */ /* 0x000ea8000c1e1900 */
[----:B------:R-:W3:Y:S04]  /*0470*/  @P5 LDG.E R15, desc[UR6][R8.64+0xc] ;  /* 0x00000c06080f5981 */ /* 0x000ee8000c1e1900 */
[----:B------:R-:W3:Y:S01]  /*0480*/  @P5 LDG.E R14, desc[UR6][R2.64+-0x54] ;  /* 0xffffac06020e5981 */ /* 0x000ee2000c1e1900 */
[----:B------:R-:W-:-:S02]  /*0490*/  VIADD R12, R11, UR8 ;  /* 0x000000080b0c7c36 */ /* 0x000fc40008000000 */
[----:B------:R-:W-:Y:S02]  /*04a0*/  VIADD R11, R5, 0xfffffffe ;  /* 0xfffffffe050b7836 */ /* 0x000fe40000000000 */
[----:B--2---:R-:W-:Y:S01]  /*04b0*/  @P6 FFMA R4, R13, R10, R4 ;  /* 0x0000000a0d046223 */ /* 0x004fe20000000004 */
[----:B------:R-:W-:-:S03]  /*04c0*/  IADD3 R13, P6, PT, R6, R12, RZ ;  /* 0x0000000c060d7210 */ /* 0x000fc60007fde0ff */
[----:B---3--:R-:W-:Y:S01]  /*04d0*/  @P5 FFMA R4, R15, R14, R4 ;  /* 0x0000000e0f045223 */ /* 0x008fe20000000004 */
[----:B------:R-:W-:Y:S02]  /*04e0*/  ISETP.GE.AND P5, PT, R11, UR9, PT ;  /* 0x000000090b007c0c */ /* 0x000fe4000bfa6270 */
[----:B------:R-:W-:Y:S02]  /*04f0*/  LEA.HI.X.SX32 R14, R12, R7, 0x1, P6 ;  /* 0x000000070c0e7211 */ /* 0x000fe400030f0eff */
[----:B------:R-:W-:Y:S02]  /*0500*/  LEA R10, P6, R13, UR12, 0x2 ;  /* 0x0000000c0d0a7c11 */ /* 0x000fe4000f8c10ff */
[----:B------:R-:W-:Y:S02]  /*0510*/  ISETP.GT.AND P5, PT, R11, -0x1, !P5 ;  /* 0xffffffff0b00780c */ /* 0x000fe40006fa4270 */
[----:B------:R-:W-:Y:S02]  /*0520*/  LEA.HI.X R11, R13, UR13, R14, 0x2, P6 ;  /* 0x0000000d0d0b7c11 */ /* 0x000fe4000b0f140e */
[----:B------:R-:W-:-:S13]  /*0530*/  PLOP3.LUT P6, PT, P2, P5, PT, 0x80, 0x8 ;  /* 0x000000000008781c */ /* 0x000fda00017cb070 */
[----:B------:R-:W2:Y:S04]  /*0540*/  @P6 LDG.E R8, desc[UR6][R2.64+-0x50] ;  /* 0xffffb00602086981 */ /* 0x000ea8000c1e1900 */
[----:B------:R-:W2:Y:S02]  /*0550*/  @P6 LDG.E R9, desc[UR6][R10.64+-0xc] ;  /* 0xfffff4060a096981 */ /* 0x000ea4000c1e1900 */
[----:B--2---:R-:W-:Y:S01]  /*0560*/  @P6 FFMA R4, R9, R8, R4 ;  /* 0x0000000809046223 */ /* 0x004fe20000000004 */
[----:B------:R-:W-:-:S13]  /*0570*/  PLOP3.LUT P6, PT, P3, P5, PT, 0x80, 0x8 ;  /* 0x000000000008781c */ /* 0x000fda0001fcb070 */
[----:B------:R-:W2:Y:S04]  /*0580*/  @P6 LDG.E R8, desc[UR6][R2.64+-0x4c] ;  /* 0xffffb40602086981 */ /* 0x000ea8000c1e1900 */
[----:B------:R-:W2:Y:S02]  /*0590*/  @P6 LDG.E R9, desc[UR6][R10.64+-0x8] ;  /* 0xfffff8060a096981 */ /* 0x000ea4000c1e1900 */
[----:B--2---:R-:W-:Y:S01]  /*05a0*/  @P6 FFMA R4, R9, R8, R4 ;  /* 0x0000000809046223 */ /* 0x004fe20000000004 */
[----:B------:R-:W-:-:S13]  /*05b0*/  ISETP.LT.OR P6, PT, R6, 0x1, !P5 ;  /* 0x000000010600780c */ /* 0x000fda0006fc1670 */
[----:B------:R-:W2:Y:S04]  /*05c0*/  @!P6 LDG.E R8, desc[UR6][R2.64+-0x48] ;  /* 0xffffb8060208e981 */ /* 0x000ea8000c1e1900 */
[----:B------:R-:W2:Y:S01]  /*05d0*/  @!P6 LDG.E R9, desc[UR6][R10.64+-0x4] ;  /* 0xfffffc060a09e981 */ /* 0x000ea2000c1e1900 */
[----:B------:R-:W-:Y:S02]  /*05e0*/  VIADD R0, R0, UR8 ;  /* 0x0000000800007c36 */ /* 0x000fe40008000000 */
[----:B--2---:R-:W-:Y:S01]  /*05f0*/  @!P6 FFMA R4, R9, R8, R4 ;  /* 0x000000080904e223 */ /* 0x004fe20000000004 */
[----:B------:R-:W-:-:S13]  /*0600*/  ISETP.LT.OR P6, PT, R6, RZ, !P5 ;  /* 0x000000ff0600720c */ /* 0x000fda0006fc1670 */
[----:B------:R-:W0:Y:S01]  /*0610*/  @!P6 LDC.64 R8, c[0x0][0x380] ;  /* 0x0000e000ff08eb82 */ /* 0x000e220000000a00 */
[----:B------:R-:W2:Y:S01]  /*0620*/  @!P6 LDG.E R13, desc[UR6][R2.64+-0x44] ;  /* 0xffffbc06020de981 */ /* 0x000ea2000c1e1900 */
[----:B0-----:R-:W-:-:S06]  /*0630*/  @!P6 IMAD.WIDE R8, R0, 0x4, R8 ;  /* 0x000000040008e825 */ /* 0x001fcc00078e0208 */
[----:B------:R-:W2:Y:S02]  /*0640*/  @!P6 LDG.E R9, desc[UR6][R8.64] ;  /* 0x000000060809e981 */ /* 0x000ea4000c1e1900 */
[----:B--2---:R-:W-:Y:S01]  /*0650*/  @!P6 FFMA R4, R9, R13, R4 ;  /* 0x0000000d0904e223 */ /* 0x004fe20000000004 */
[----:B------:R-:W-:-:S13]  /*0660*/  PLOP3.LUT P6, PT, P4, P5, PT, 0x80, 0x8 ;  /* 0x000000000008781c */ /* 0x000fda00027cb070 */
[----:B------:R-:W2:Y:S04]  /*0670*/  @P6 LDG.E R14, desc[UR6][R2.64+-0x40] ;  /* 0xffffc006020e6981 */ /* 0x000ea8000c1e1900 */
[----:B------:R-:W2:Y:S02]  /*0680*/  @P6 LDG.E R13, desc[UR6][R10.64+0x4] ;  /* 0x000004060a0d6981 */ /* 0x000ea4000c1e1900 */
[----:B--2---:R-:W-:Y:S01]  /*0690*/  @P6 FFMA R4, R13, R14, R4 ;  /* 0x0000000e0d046223 */ /* 0x004fe20000000004 */
[----:B------:R-:W-:Y:S02]  /*06a0*/  PLOP3.LUT P6, PT, P1, P5, PT, 0x80, 0x8 ;  /* 0x000000000008781c */ /* 0x000fe40000fcb070 */
        /* <DEDUP_REMOVED lines=8> */
[----:B------:R-:W-:-:S04]  /*0730*/  IADD3 R13, P6, PT, R6, R12, RZ ;  /* 0x0000000c060d7210 */ /* 0x000fc80007fde0ff */
[----:B------:R-:W-:Y:S01]  /*0740*/  LEA.HI.X.SX32 R14, R12, R7, 0x1, P6 ;  /* 0x000000070c0e7211 */ /* 0x000fe200030f0eff */
[----:B---3--:R-:W-:Y:S01]  /*0750*/  @P5 FFMA R4, R15, R8, R4 ;  /* 0x000000080f045223 */ /* 0x008fe20000000004 */
[----:B------:R-:W-:Y:S02]  /*0760*/  ISETP.GE.AND P5, PT, R9, UR9, PT ;  /* 0x0000000909007c0c */ /* 0x000fe4000bfa6270 */
        /* <DEDUP_REMOVED lines=33> */
[----:B--2---:R-:W-:-:S03]  /*0980*/  @P6 FFMA R4, R13, R14, R4 ;  /* 0x0000000e0d046223 */ /* 0x004fc60000000004 */
        /* <DEDUP_REMOVED lines=112> */
[----:B------:R0:W3:Y:S04]  /*1090*/  @P5 LDG.E R15, desc[UR6][R10.64+0xc] ;  /* 0x00000c060a0f5981 */ /* 0x0000e8000c1e1900 */
[----:B------:R-:W3:Y:S01]  /*10a0*/  @P5 LDG.E R8, desc[UR6][R2.64+0x38] ;  /* 0x0000380602085981 */ /* 0x000ee2000c1e1900 */
[----:B------:R-:W-:-:S02]  /*10b0*/  VIADD R12, R12, UR8 ;  /* 0x000000080c0c7c36 */ /* 0x000fc40008000000 */
[----:B------:R-:W-:Y:S01]  /*10c0*/  VIADD R9, R5, 0x3 ;  /* 0x0000000305097836 */ /* 0x000fe20000000000 */
[----:B0-----:R-:W0:Y:S01]  /*10d0*/  LDC.64 R10, c[0x0][0x390] ;  /* 0x0000e400ff0a7b82 */ /* 0x001e220000000a00 */
        /* <DEDUP_REMOVED lines=8> */
[----:B------:R-:W-:-:S02]  /*1160*/  ISETP.LT.OR P6, PT, R6, RZ, !P5 ;  /* 0x000000ff0600720c */ /* 0x000fc40006fc1670 */
[----:B------:R-:W-:Y:S02]  /*1170*/  PLOP3.LUT P2, PT, P2, P5, PT, 0x80, 0x8 ;  /* 0x000000000008781c */ /* 0x000fe4000174b070 */
[----:B------:R-:W-:-:S09]  /*1180*/  PLOP3.LUT P3, PT, P3, P5, PT, 0x80, 0x8 ;  /* 0x000000000008781c */ /* 0x000fd20001f6b070 */
[----:B------:R-:W1:Y:S01]  /*1190*/  @!P6 LDC.64 R12, c[0x0][0x380] ;  /* 0x0000e000ff0ceb82 */ /* 0x000e620000000a00 */
[----:B------:R-:W-:Y:S01]  /*11a0*/  PLOP3.LUT P4, PT, P4, P5, PT, 0x80, 0x8 ;  /* 0x000000000008781c */ /* 0x000fe2000278b070 */
[----:B------:R-:W2:Y:S01]  /*11b0*/  @P2 LDG.E R14, desc[UR6][R2.64+0x3c] ;  /* 0x00003c06020e2981 */ /* 0x000ea2000c1e1900 */
[----:B------:R-:W-:Y:S02]  /*11c0*/  PLOP3.LUT P1, PT, P1, P5, PT, 0x80, 0x8 ;  /* 0x000000000008781c */ /* 0x000fe40000f2b070 */
[----:B------:R-:W-:Y:S01]  /*11d0*/  PLOP3.LUT P0, PT, P0, P5, PT, 0x80, 0x8 ;  /* 0x000000000008781c */ /* 0x000fe2000070b070 */
[----:B------:R-:W2:Y:S01]  /*11e0*/  @P2 LDG.E R15, desc[UR6][R8.64+-0xc] ;  /* 0xfffff406080f2981 */ /* 0x000ea2000c1e1900 */
[----:B------:R-:W-:Y:S01]  /*11f0*/  ISETP.LT.OR P5, PT, R6, 0x1, !P5 ;  /* 0x000000010600780c */ /* 0x000fe20006fa1670 */
[----:B------:R-:W-:Y:S02]  /*1200*/  VIADD R7, R0, UR8 ;  /* 0x0000000800077c36 */ /* 0x000fe40008000000 */
[----:B------:R-:W3:Y:S04]  /*1210*/  @P3 LDG.E R0, desc[UR6][R2.64+0x40] ;  /* 0x0000400602003981 */ /* 0x000ee8000c1e1900 */
[----:B------:R-:W3:Y:S04]  /*1220*/  @P3 LDG.E R17, desc[UR6][R8.64+-0x8] ;  /* 0xfffff80608113981 */ /* 0x000ee8000c1e1900 */
[----:B------:R-:W4:Y:S04]  /*1230*/  @!P6 LDG.E R18, desc[UR6][R2.64+0x48] ;  /* 0x000048060212e981 */ /* 0x000f28000c1e1900 */
[----:B------:R-:W5:Y:S01]  /*1240*/  @!P5 LDG.E R16, desc[UR6][R2.64+0x44] ;  /* 0x000044060210d981 */ /* 0x000f62000c1e1900 */
[----:B-1----:R-:W-:-:S03]  /*1250*/  @!P6 IMAD.WIDE R12, R7, 0x4, R12 ;  /* 0x00000004070ce825 */ /* 0x002fc600078e020c */
[----:B------:R-:W5:Y:S04]  /*1260*/  @!P5 LDG.E R7, desc[UR6][R8.64+-0x4] ;  /* 0xfffffc060807d981 */ /* 0x000f68000c1e1900 */
[----:B------:R-:W4:Y:S04]  /*1270*/  @!P6 LDG.E R13, desc[UR6][R12.64] ;  /* 0x000000060c0de981 */ /* 0x000f28000c1e1900 */
[----:B------:R-:W4:Y:S04]  /*1280*/  @P4 LDG.E R20, desc[UR6][R2.64+0x4c] ;  /* 0x00004c0602144981 */ /* 0x000f28000c1e1900 */
[----:B------:R-:W4:Y:S04]  /*1290*/  @P4 LDG.E R19, desc[UR6][R8.64+0x4] ;  /* 0x0000040608134981 */ /* 0x000f28000c1e1900 */
[----:B------:R-:W4:Y:S04]  /*12a0*/  @P1 LDG.E R22, desc[UR6][R2.64+0x50] ;  /* 0x0000500602161981 */ /* 0x000f28000c1e1900 */
[----:B------:R-:W4:Y:S04]  /*12b0*/  @P1 LDG.E R21, desc[UR6][R8.64+0x8] ;  /* 0x0000080608151981 */ /* 0x000f28000c1e1900 */
[----:B------:R-:W4:Y:S04]  /*12c0*/  @P0 LDG.E R24, desc[UR6][R2.64+0x54] ;  /* 0x0000540602180981 */ /* 0x000f28000c1e1900 */
[----:B------:R-:W4:Y:S01]  /*12d0*/  @P0 LDG.E R23, desc[UR6][R8.64+0xc] ;  /* 0x00000c0608170981 */ /* 0x000f22000c1e1900 */
[----:B------:R-:W-:-:S04]  /*12e0*/  IMAD R5, R5, UR8, R6 ;  /* 0x0000000805057c24 */ /* 0x000fc8000f8e0206 */
[----:B0-----:R-:W-:-:S04]  /*12f0*/  IMAD.WIDE R10, R5, 0x4, R10 ;  /* 0x00000004050a7825 */ /* 0x001fc800078e020a */
[----:B--2---:R-:W-:-:S04]  /*1300*/  @P2 FFMA R4, R15, R14, R4 ;  /* 0x0000000e0f042223 */ /* 0x004fc80000000004 */
[----:B---3--:R-:W-:-:S04]  /*1310*/  @P3 FFMA R4, R17, R0, R4 ;  /* 0x0000000011043223 */ /* 0x008fc80000000004 */
[----:B-----5:R-:W-:-:S04]  /*1320*/  @!P5 FFMA R4, R7, R16, R4 ;  /* 0x000000100704d223 */ /* 0x020fc80000000004 */
[----:B----4-:R-:W-:-:S04]  /*1330*/  @!P6 FFMA R4, R13, R18, R4 ;  /* 0x000000120d04e223 */ /* 0x010fc80000000004 */
[----:B------:R-:W-:-:S04]  /*1340*/  @P4 FFMA R4, R19, R20, R4 ;  /* 0x0000001413044223 */ /* 0x000fc80000000004 */
[----:B------:R-:W-:-:S04]  /*1350*/  @P1 FFMA R4, R21, R22, R4 ;  /* 0x0000001615041223 */ /* 0x000fc80000000004 */
[----:B------:R-:W-:-:S05]  /*1360*/  @P0 FFMA R4, R23, R24, R4 ;  /* 0x0000001817040223 */ /* 0x000fca0000000004 */
[----:B------:R-:W-:Y:S01]  /*1370*/  STG.E desc[UR6][R10.64], R4 ;  /* 0x000000040a007986 */ /* 0x000fe2000c101906 */
[----:B------:R-:W-:Y:S05]  /*1380*/  EXIT ;  /* 0x000000000000794d */ /* 0x000fea0003800000 */
.L_x_0:
[----:B------:R-:W-:-:S00]  /*1390*/  BRA `(.L_x_0) ;  /* 0xfffffffc00fc7947 */ /* 0x000fc0000383ffff */
[----:B------:R-:W-:-:S00]  /*13a0*/  NOP ;  /* 0x0000000000007918 */ /* 0x000fc00000000000 */
        /* <DEDUP_REMOVED lines=13> */
.L_x_1:


//--------------------- .nv.shared.reserved.0     --------------------------
	.section	.nv.shared.reserved.0,"aw",@nobits
	.weak		__nv_reservedSMEM_offset_0_alias
	.size		__nv_reservedSMEM_offset_0_alias, 0, 64
	.other		__nv_reservedSMEM_offset_0_alias,@"STO_CUDA_RESERVED_SHARED STV_DEFAULT"
__nv_reservedSMEM_offset_0_alias:
	.zero		0
	.zero		64


//--------------------- .nv.constant0._Z11naiveConv2DPfS_S_ii --------------------------
	.section	.nv.constant0._Z11naiveConv2DPfS_S_ii,"a",@progbits
	.sectionflags	@""
	.align	4
.nv.constant0._Z11naiveConv2DPfS_S_ii:
	.zero		928


//--------------------- SYMBOLS --------------------------

	.type		.nv.reservedSmem.offset0,@object
	.size		.nv.reservedSmem.offset0,0x4
